//
// Generated by NVIDIA NVVM Compiler
//
// Compiler Build ID: CL-36424714
// Cuda compilation tools, release 13.0, V13.0.88
// Based on NVVM 20.0.0
//

.version 9.0
.target sm_100
.address_size 64

	// .globl	_Z11dot_productPfS_S_i
// _ZZ11dot_productPfS_S_iE13shared_result has been demoted

.visible .entry _Z11dot_productPfS_S_i(
	.param .u64 .ptr .align 1 _Z11dot_productPfS_S_i_param_0,
	.param .u64 .ptr .align 1 _Z11dot_productPfS_S_i_param_1,
	.param .u64 .ptr .align 1 _Z11dot_productPfS_S_i_param_2,
	.param .u32 _Z11dot_productPfS_S_i_param_3
)
{
	.reg .pred 	%p<7>;
	.reg .b32 	%r<19>;
	.reg .b32 	%f<14>;
	.reg .b64 	%rd<12>;
	// demoted variable
	.shared .align 4 .b8 _ZZ11dot_productPfS_S_iE13shared_result[4096];
	ld.param.u64 	%rd3, [_Z11dot_productPfS_S_i_param_0];
	ld.param.u64 	%rd4, [_Z11dot_productPfS_S_i_param_1];
	ld.param.u64 	%rd5, [_Z11dot_productPfS_S_i_param_2];
	ld.param.u32 	%r11, [_Z11dot_productPfS_S_i_param_3];
	mov.u32 	%r1, %tid.x;
	mov.u32 	%r2, %ctaid.x;
	mov.u32 	%r18, %ntid.x;
	mad.lo.s32 	%r17, %r2, %r18, %r1;
	setp.ge.s32 	%p1, %r17, %r11;
	mov.f32 	%f13, 0f00000000;
	@%p1 bra 	$L__BB0_3;
	mov.u32 	%r12, %nctaid.x;
	mul.lo.s32 	%r5, %r18, %r12;
	cvta.to.global.u64 	%rd1, %rd3;
	cvta.to.global.u64 	%rd2, %rd4;
	mov.f32 	%f13, 0f00000000;
$L__BB0_2:
	mul.wide.s32 	%rd6, %r17, 4;
	add.s64 	%rd7, %rd1, %rd6;
	ld.global.f32 	%f6, [%rd7];
	add.s64 	%rd8, %rd2, %rd6;
	ld.global.f32 	%f7, [%rd8];
	fma.rn.f32 	%f13, %f6, %f7, %f13;
	add.s32 	%r17, %r17, %r5;
	setp.lt.s32 	%p2, %r17, %r11;
	@%p2 bra 	$L__BB0_2;
$L__BB0_3:
	shl.b32 	%r13, %r1, 2;
	mov.u32 	%r14, _ZZ11dot_productPfS_S_iE13shared_result;
	add.s32 	%r8, %r14, %r13;
	st.shared.f32 	[%r8], %f13;
	bar.sync 	0;
	setp.lt.u32 	%p3, %r18, 2;
	@%p3 bra 	$L__BB0_7;
$L__BB0_4:
	shr.u32 	%r10, %r18, 1;
	setp.ge.u32 	%p4, %r1, %r10;
	@%p4 bra 	$L__BB0_6;
	shl.b32 	%r15, %r10, 2;
	add.s32 	%r16, %r8, %r15;
	ld.shared.f32 	%f8, [%r16];
	ld.shared.f32 	%f9, [%r8];
	add.f32 	%f10, %f8, %f9;
	st.shared.f32 	[%r8], %f10;
$L__BB0_6:
	bar.sync 	0;
	setp.gt.u32 	%p5, %r18, 3;
	mov.u32 	%r18, %r10;
	@%p5 bra 	$L__BB0_4;
$L__BB0_7:
	setp.ne.s32 	%p6, %r1, 0;
	@%p6 bra 	$L__BB0_9;
	ld.shared.f32 	%f11, [_ZZ11dot_productPfS_S_iE13shared_result];
	cvta.to.global.u64 	%rd9, %rd5;
	mul.wide.u32 	%rd10, %r2, 4;
	add.s64 	%rd11, %rd9, %rd10;
	st.global.f32 	[%rd11], %f11;
$L__BB0_9:
	ret;

}


// ===== COMPILED SASS (sm_100) =====

	.target	sm_100

	.elftype	@"ET_EXEC"


//--------------------- .note.nv.tkinfo           --------------------------
	.section	.note.nv.tkinfo,"",@"SHT_NOTE"
	.sectionflags	@"SHF_NOTE_NV_TKINFO"
	.tkinfo
        /*0018*/ 	.word	0x00000002
        /*0030*/ 	.string	""
        /*0030*/ 	.string	"ptxas"
        /*0030*/ 	.string	"Cuda compilation tools, release 13.0, V13.0.88"
        /*0030*/ 	.string	"Build cuda_13.0.r13.0/compiler.36424714_0"
        /*0030*/ 	.string	"-arch sm_100 -m 64 "



//--------------------- .note.nv.cuinfo           --------------------------
	.section	.note.nv.cuinfo,"",@"SHT_NOTE"
	.sectionflags	@"SHF_NOTE_NV_CUINFO"
        /*0018*/ 	.short	0x0002
        /*001a*/ 	.short	0x0064
        /*001c*/ 	.short	0x0082
	.zero		2


//--------------------- .nv.info                  --------------------------
	.section	.nv.info,"",@"SHT_CUDA_INFO"
	.align	4


	//----- nvinfo : EIATTR_REGCOUNT
	.align		4
        /*0000*/ 	.byte	0x04, 0x2f
        /*0002*/ 	.short	(.L_1 - .L_0)
	.align		4
.L_0:
        /*0004*/ 	.word	index@(_Z11dot_productPfS_S_i)
        /*0008*/ 	.word	0x00000012


	//----- nvinfo : EIATTR_FRAME_SIZE
	.align		4
.L_1:
        /*000c*/ 	.byte	0x04, 0x11
        /*000e*/ 	.short	(.L_3 - .L_2)
	.align		4
.L_2:
        /*0010*/ 	.word	index@(_Z11dot_productPfS_S_i)
        /*0014*/ 	.word	0x00000000


	//----- nvinfo : EIATTR_MIN_STACK_SIZE
	.align		4
.L_3:
        /*0018*/ 	.byte	0x04, 0x12
        /*001a*/ 	.short	(.L_5 - .L_4)
	.align		4
.L_4:
        /*001c*/ 	.word	index@(_Z11dot_productPfS_S_i)
        /*0020*/ 	.word	0x00000000
.L_5:


//--------------------- .nv.compat                --------------------------
	.section	.nv.compat,"",@"SHT_CUDA_COMPAT_INFO"
	.align	4
        /*0000*/ 	.byte	0x02, 0x09, 0x00, 0x00, 0x02, 0x02, 0x01, 0x00, 0x02, 0x05, 0x05, 0x00, 0x03, 0x07, 0x01, 0x01
        /*0010*/ 	.byte	0x02, 0x03, 0x00, 0x00, 0x02, 0x06, 0x01, 0x00, 0x04, 0x0b, 0x08, 0x00, 0x09, 0x00, 0x00, 0x00
        /*0020*/ 	.byte	0x00, 0x00, 0x00, 0x00


//--------------------- .nv.info._Z11dot_productPfS_S_i --------------------------
	.section	.nv.info._Z11dot_productPfS_S_i,"",@"SHT_CUDA_INFO"
	.sectionflags	@""
	.align	4


	//----- nvinfo : EIATTR_CUDA_API_VERSION
	.align		4
        /*0000*/ 	.byte	0x04, 0x37
        /*0002*/ 	.short	(.L_7 - .L_6)
.L_6:
        /*0004*/ 	.word	0x00000082


	//----- nvinfo : EIATTR_KPARAM_INFO
	.align		4
.L_7:
        /*0008*/ 	.byte	0x04, 0x17
        /*000a*/ 	.short	(.L_9 - .L_8)
.L_8:
        /*000c*/ 	.word	0x00000000
        /*0010*/ 	.short	0x0003
        /*0012*/ 	.short	0x0018
        /*0014*/ 	.byte	0x00, 0xf0, 0x11, 0x00


	//----- nvinfo : EIATTR_KPARAM_INFO
	.align		4
.L_9:
        /*0018*/ 	.byte	0x04, 0x17
        /*001a*/ 	.short	(.L_11 - .L_10)
.L_10:
        /*001c*/ 	.word	0x00000000
        /*0020*/ 	.short	0x0002
        /*0022*/ 	.short	0x0010
        /*0024*/ 	.byte	0x00, 0xf5, 0x21, 0x00


	//----- nvinfo : EIATTR_KPARAM_INFO
	.align		4
.L_11:
        /*0028*/ 	.byte	0x04, 0x17
        /*002a*/ 	.short	(.L_13 - .L_12)
.L_12:
        /*002c*/ 	.word	0x00000000
        /*0030*/ 	.short	0x0001
        /*0032*/ 	.short	0x0008
        /*0034*/ 	.byte	0x00, 0xf5, 0x21, 0x00


	//----- nvinfo : EIATTR_KPARAM_INFO
	.align		4
.L_13:
        /*0038*/ 	.byte	0x04, 0x17
        /*003a*/ 	.short	(.L_15 - .L_14)
.L_14:
        /*003c*/ 	.word	0x00000000
        /*0040*/ 	.short	0x0000
        /*0042*/ 	.short	0x0000
        /*0044*/ 	.byte	0x00, 0xf5, 0x21, 0x00


	//----- nvinfo : EIATTR_SPARSE_MMA_MASK
	.align		4
.L_15:
        /*0048*/ 	.byte	0x03, 0x50
        /*004a*/ 	.short	0x0000


	//----- nvinfo : EIATTR_MAXREG_COUNT
	.align		4
        /*004c*/ 	.byte	0x03, 0x1b
        /*004e*/ 	.short	0x00ff


	//----- nvinfo : EIATTR_NUM_BARRIERS
	.align		4
        /*0050*/ 	.byte	0x02, 0x4c
        /*0052*/ 	.byte	0x01
	.zero		1


	//----- nvinfo : EIATTR_MERCURY_ISA_VERSION
	.align		4
        /*0054*/ 	.byte	0x03, 0x5f
        /*0056*/ 	.short	0x0101


	//----- nvinfo : EIATTR_VRC_CTA_INIT_COUNT
	.align		4
        /*0058*/ 	.byte	0x02, 0x4a
	.zero		1
	.zero		1


	//----- nvinfo : EIATTR_EXIT_INSTR_OFFSETS
	.align		4
        /*005c*/ 	.byte	0x04, 0x1c
        /*005e*/ 	.short	(.L_17 - .L_16)


	//   ....[0]....
.L_16:
        /*0060*/ 	.word	0x000002e0


	//   ....[1]....
        /*0064*/ 	.word	0x00000360


	//----- nvinfo : EIATTR_CRS_STACK_SIZE
	.align		4
.L_17:
        /*0068*/ 	.byte	0x04, 0x1e
        /*006a*/ 	.short	(.L_19 - .L_18)
.L_18:
        /*006c*/ 	.word	0x00000000


	//----- nvinfo : EIATTR_CBANK_PARAM_SIZE
	.align		4
.L_19:
        /*0070*/ 	.byte	0x03, 0x19
        /*0072*/ 	.short	0x001c


	//----- nvinfo : EIATTR_PARAM_CBANK
	.align		4
        /*0074*/ 	.byte	0x04, 0x0a
        /*0076*/ 	.short	(.L_21 - .L_20)
	.align		4
.L_20:
        /*0078*/ 	.word	index@(.nv.constant0._Z11dot_productPfS_S_i)
        /*007c*/ 	.short	0x0380
        /*007e*/ 	.short	0x001c


	//----- nvinfo : EIATTR_SW_WAR
	.align		4
.L_21:
        /*0080*/ 	.byte	0x04, 0x36
        /*0082*/ 	.short	(.L_23 - .L_22)
.L_22:
        /*0084*/ 	.word	0x00000008
.L_23:


//--------------------- .nv.callgraph             --------------------------
	.section	.nv.callgraph,"",@"SHT_CUDA_CALLGRAPH"
	.align	4
	.sectionentsize	8
	.align		4
        /*0000*/ 	.word	0x00000000
	.align		4
        /*0004*/ 	.word	0xffffffff
	.align		4
        /*0008*/ 	.word	0x00000000
	.align		4
        /*000c*/ 	.word	0xfffffffe
	.align		4
        /*0010*/ 	.word	0x00000000
	.align		4
        /*0014*/ 	.word	0xfffffffd
	.align		4
        /*0018*/ 	.word	0x00000000
	.align		4
        /*001c*/ 	.word	0xfffffffc


//--------------------- .text._Z11dot_productPfS_S_i --------------------------
	.section	.text._Z11dot_productPfS_S_i,"ax",@progbits
	.align	128
        .global         _Z11dot_productPfS_S_i
        .type           _Z11dot_productPfS_S_i,@function
        .size           _Z11dot_productPfS_S_i,(.L_x_6 - _Z11dot_productPfS_S_i)
        .other          _Z11dot_productPfS_S_i,@"STO_CUDA_ENTRY STV_DEFAULT"
_Z11dot_productPfS_S_i:
.text._Z11dot_productPfS_S_i:
[----:B------:R-:W-:Y:S01]  /*0000*/  LDC R1, c[0x0][0x37c] ;  /* 0x0000df00ff017b82 */ /* 0x000fe20000000800 */
[----:B------:R-:W0:Y:S01]  /*0010*/  S2R R12, SR_TID.X ;  /* 0x00000000000c7919 */ /* 0x000e220000002100 */
[----:B------:R-:W1:Y:S01]  /*0020*/  LDCU UR4, c[0x0][0x360] ;  /* 0x00006c00ff0477ac */ /* 0x000e620008000800 */
[----:B------:R-:W-:Y:S01]  /*0030*/  BSSY.RECONVERGENT B0, `(.L_x_0) ;  /* 0x0000016000007945 */ /* 0x000fe20003800200 */
[----:B------:R-:W-:Y:S01]  /*0040*/  IMAD.MOV.U32 R11, RZ, RZ, RZ ;  /* 0x000000ffff0b7224 */ /* 0x000fe200078e00ff */
[----:B------:R-:W0:Y:S01]  /*0050*/  S2R R13, SR_CTAID.X ;  /* 0x00000000000d7919 */ /* 0x000e220000002500 */
[----:B------:R-:W2:Y:S01]  /*0060*/  LDCU UR5, c[0x0][0x398] ;  /* 0x00007300ff0577ac */ /* 0x000ea20008000800 */
[----:B------:R-:W3:Y:S01]  /*0070*/  LDCU.64 UR6, c[0x0][0x358] ;  /* 0x00006b00ff0677ac */ /* 0x000ee20008000a00 */
[----:B-1----:R-:W-:Y:S02]  /*0080*/  IMAD.U32 R10, RZ, RZ, UR4 ;  /* 0x00000004ff0a7e24 */ /* 0x002fe4000f8e00ff */
[----:B0-----:R-:W-:-:S05]  /*0090*/  IMAD R0, R13, UR4, R12 ;  /* 0x000000040d007c24 */ /* 0x001fca000f8e020c */
[----:B--2---:R-:W-:-:S13]  /*00a0*/  ISETP.GE.AND P0, PT, R0, UR5, PT ;  /* 0x0000000500007c0c */ /* 0x004fda000bf06270 */
[----:B---3--:R-:W-:Y:S05]  /*00b0*/  @P0 BRA `(.L_x_1) ;  /* 0x0000000000340947 */ /* 0x008fea0003800000 */
[----:B------:R-:W0:Y:S01]  /*00c0*/  LDC.64 R6, c[0x0][0x380] ;  /* 0x0000e000ff067b82 */ /* 0x000e220000000a00 */
[----:B------:R-:W1:Y:S01]  /*00d0*/  LDCU UR4, c[0x0][0x370] ;  /* 0x00006e00ff0477ac */ /* 0x000e620008000800 */
[----:B------:R-:W-:-:S06]  /*00e0*/  HFMA2 R11, -RZ, RZ, 0, 0 ;  /* 0x00000000ff0b7431 */ /* 0x000fcc00000001ff */
[----:B------:R-:W2:Y:S01]  /*00f0*/  LDC.64 R8, c[0x0][0x388] ;  /* 0x0000e200ff087b82 */ /* 0x000ea20000000a00 */
[----:B-1----:R-:W-:-:S07]  /*0100*/  IMAD R15, R10, UR4, RZ ;  /* 0x000000040a0f7c24 */ /* 0x002fce000f8e02ff */
.L_x_2:
[----:B0-----:R-:W-:-:S04]  /*0110*/  IMAD.WIDE R2, R0, 0x4, R6 ;  /* 0x0000000400027825 */ /* 0x001fc800078e0206 */
[----:B--2---:R-:W-:Y:S02]  /*0120*/  IMAD.WIDE R4, R0, 0x4, R8 ;  /* 0x0000000400047825 */ /* 0x004fe400078e0208 */
[----:B------:R-:W2:Y:S04]  /*0130*/  LDG.E R2, desc[UR6][R2.64] ;  /* 0x0000000602027981 */ /* 0x000ea8000c1e1900 */
[----:B------:R-:W2:Y:S01]  /*0140*/  LDG.E R4, desc[UR6][R4.64] ;  /* 0x0000000604047981 */ /* 0x000ea2000c1e1900 */
[----:B------:R-:W-:-:S05]  /*0150*/  IMAD.IADD R0, R15, 0x1, R0 ;  /* 0x000000010f007824 */ /* 0x000fca00078e0200 */
[----:B------:R-:W-:Y:S01]  /*0160*/  ISETP.GE.AND P0, PT, R0, UR5, PT ;  /* 0x0000000500007c0c */ /* 0x000fe2000bf06270 */
[----:B--2---:R-:W-:-:S12]  /*0170*/  FFMA R11, R2, R4, R11 ;  /* 0x00000004020b7223 */ /* 0x004fd8000000000b */
[----:B------:R-:W-:Y:S05]  /*0180*/  @!P0 BRA `(.L_x_2) ;  /* 0xfffffffc00e08947 */ /* 0x000fea000383ffff */
.L_x_1:
[----:B------:R-:W-:Y:S05]  /*0190*/  BSYNC.RECONVERGENT B0 ;  /* 0x0000000000007941 */ /* 0x000fea0003800200 */
.L_x_0:
[----:B------:R-:W0:Y:S01]  /*01a0*/  S2UR UR5, SR_CgaCtaId ;  /* 0x00000000000579c3 */ /* 0x000e220000008800 */
[----:B------:R-:W-:Y:S01]  /*01b0*/  UMOV UR4, 0x400 ;  /* 0x0000040000047882 */ /* 0x000fe20000000000 */
[----:B------:R-:W-:Y:S02]  /*01c0*/  ISETP.GE.U32.AND P1, PT, R10, 0x2, PT ;  /* 0x000000020a00780c */ /* 0x000fe40003f26070 */
[----:B------:R-:W-:Y:S01]  /*01d0*/  ISETP.NE.AND P0, PT, R12, RZ, PT ;  /* 0x000000ff0c00720c */ /* 0x000fe20003f05270 */
[----:B0-----:R-:W-:-:S06]  /*01e0*/  ULEA UR4, UR5, UR4, 0x18 ;  /* 0x0000000405047291 */ /* 0x001fcc000f8ec0ff */
[----:B------:R-:W-:-:S05]  /*01f0*/  LEA R0, R12, UR4, 0x2 ;  /* 0x000000040c007c11 */ /* 0x000fca000f8e10ff */
[----:B------:R0:W-:Y:S01]  /*0200*/  STS [R0], R11 ;  /* 0x0000000b00007388 */ /* 0x0001e20000000800 */
[----:B------:R-:W-:Y:S06]  /*0210*/  BAR.SYNC.DEFER_BLOCKING 0x0 ;  /* 0x0000000000007b1d */ /* 0x000fec0000010000 */
[----:B------:R-:W-:Y:S05]  /*0220*/  @!P1 BRA `(.L_x_3) ;  /* 0x00000000002c9947 */ /* 0x000fea0003800000 */
.L_x_4:
[----:B------:R-:W-:-:S04]  /*0230*/  SHF.R.U32.HI R5, RZ, 0x1, R10 ;  /* 0x00000001ff057819 */ /* 0x000fc8000001160a */
[----:B------:R-:W-:-:S13]  /*0240*/  ISETP.GE.U32.AND P1, PT, R12, R5, PT ;  /* 0x000000050c00720c */ /* 0x000fda0003f26070 */
[----:B------:R-:W-:Y:S01]  /*0250*/  @!P1 LEA R2, R5, R0, 0x2 ;  /* 0x0000000005029211 */ /* 0x000fe200078e10ff */
[----:B------:R-:W-:Y:S05]  /*0260*/  @!P1 LDS R3, [R0] ;  /* 0x0000000000039984 */ /* 0x000fea0000000800 */
[----:B------:R-:W1:Y:S02]  /*0270*/  @!P1 LDS R2, [R2] ;  /* 0x0000000002029984 */ /* 0x000e640000000800 */
[----:B-1----:R-:W-:-:S05]  /*0280*/  @!P1 FADD R3, R2, R3 ;  /* 0x0000000302039221 */ /* 0x002fca0000000000 */
[----:B------:R1:W-:Y:S01]  /*0290*/  @!P1 STS [R0], R3 ;  /* 0x0000000300009388 */ /* 0x0003e20000000800 */
[----:B------:R-:W-:Y:S01]  /*02a0*/  BAR.SYNC.DEFER_BLOCKING 0x0 ;  /* 0x0000000000007b1d */ /* 0x000fe20000010000 */
[----:B------:R-:W-:Y:S02]  /*02b0*/  ISETP.GT.U32.AND P1, PT, R10, 0x3, PT ;  /* 0x000000030a00780c */ /* 0x000fe40003f24070 */
[----:B------:R-:W-:-:S11]  /*02c0*/  MOV R10, R5 ;  /* 0x00000005000a7202 */ /* 0x000fd60000000f00 */
[----:B-1----:R-:W-:Y:S05]  /*02d0*/  @P1 BRA `(.L_x_4) ;  /* 0xfffffffc00d41947 */ /* 0x002fea000383ffff */
.L_x_3:
[----:B------:R-:W-:Y:S05]  /*02e0*/  @P0 EXIT ;  /* 0x000000000000094d */ /* 0x000fea0003800000 */
[----:B------:R-:W1:Y:S01]  /*02f0*/  S2UR UR5, SR_CgaCtaId ;  /* 0x00000000000579c3 */ /* 0x000e620000008800 */
[----:B------:R-:W-:-:S07]  /*0300*/  UMOV UR4, 0x400 ;  /* 0x0000040000047882 */ /* 0x000fce0000000000 */
[----:B------:R-:W2:Y:S01]  /*0310*/  LDC.64 R2, c[0x0][0x390] ;  /* 0x0000e400ff027b82 */ /* 0x000ea20000000a00 */
[----:B-1----:R-:W-:Y:S01]  /*0320*/  ULEA UR4, UR5, UR4, 0x18 ;  /* 0x0000000405047291 */ /* 0x002fe2000f8ec0ff */
[----:B--2---:R-:W-:-:S08]  /*0330*/  IMAD.WIDE.U32 R2, R13, 0x4, R2 ;  /* 0x000000040d027825 */ /* 0x004fd000078e0002 */
[----:B------:R-:W1:Y:S04]  /*0340*/  LDS R5, [UR4] ;  /* 0x00000004ff057984 */ /* 0x000e680008000800 */
[----:B-1----:R-:W-:Y:S01]  /*0350*/  STG.E desc[UR6][R2.64], R5 ;  /* 0x0000000502007986 */ /* 0x002fe2000c101906 */
[----:B------:R-:W-:Y:S05]  /*0360*/  EXIT ;  /* 0x000000000000794d */ /* 0x000fea0003800000 */
.L_x_5:
[----:B------:R-:W-:-:S00]  /*0370*/  BRA `(.L_x_5) ;  /* 0xfffffffc00fc7947 */ /* 0x000fc0000383ffff */
[----:B------:R-:W-:-:S00]  /*0380*/  NOP ;  /* 0x0000000000007918 */ /* 0x000fc00000000000 */
[----:B------:R-:W-:-:S00]  /*0390*/  NOP ;  /* 0x0000000000007918 */ /* 0x000fc00000000000 */
[----:B------:R-:W-:-:S00]  /*03a0*/  NOP ;  /* 0x0000000000007918 */ /* 0x000fc00000000000 */
[----:B------:R-:W-:-:S00]  /*03b0*/  NOP ;  /* 0x0000000000007918 */ /* 0x000fc00000000000 */
[----:B------:R-:W-:-:S00]  /*03c0*/  NOP ;  /* 0x0000000000007918 */ /* 0x000fc00000000000 */
[----:B------:R-:W-:-:S00]  /*03d0*/  NOP ;  /* 0x0000000000007918 */ /* 0x000fc00000000000 */
[----:B------:R-:W-:-:S00]  /*03e0*/  NOP ;  /* 0x0000000000007918 */ /* 0x000fc00000000000 */
[----:B------:R-:W-:-:S00]  /*03f0*/  NOP ;  /* 0x0000000000007918 */ /* 0x000fc00000000000 */
.L_x_6:


//--------------------- .nv.shared._Z11dot_productPfS_S_i --------------------------
	.section	.nv.shared._Z11dot_productPfS_S_i,"aw",@nobits
	.sectionflags	@""
	.align	4
.nv.shared._Z11dot_productPfS_S_i:
	.zero		5120


//--------------------- .nv.shared.reserved.0     --------------------------
	.section	.nv.shared.reserved.0,"aw",@nobits
	.weak		__nv_reservedSMEM_offset_0_alias
	.size		__nv_reservedSMEM_offset_0_alias, 0, 64
	.other		__nv_reservedSMEM_offset_0_alias,@"STO_CUDA_RESERVED_SHARED STV_DEFAULT"
__nv_reservedSMEM_offset_0_alias:
	.zero		0
	.zero		64


//--------------------- .nv.constant0._Z11dot_productPfS_S_i --------------------------
	.section	.nv.constant0._Z11dot_productPfS_S_i,"a",@progbits
	.sectionflags	@""
	.align	4
.nv.constant0._Z11dot_productPfS_S_i:
	.zero		924


//--------------------- SYMBOLS --------------------------

	.type		.nv.reservedSmem.offset0,@object
	.size		.nv.reservedSmem.offset0,0x4
	.type		.nv.reservedSmem.cap,@object
	.size		.nv.reservedSmem.cap,0x4
